	.headerflags	@"EF_CUDA_TEXMODE_UNIFIED EF_CUDA_64BIT_ADDRESS EF_CUDA_ACCELERATORS EF_CUDA_SM90 EF_CUDA_VIRTUAL_SM(EF_CUDA_SM90)"
	.elftype	@"ET_EXEC"


//--------------------- .nv.info                  --------------------------
	.section	.nv.info,"",@"SHT_CUDA_INFO"
	.align	4


	//----- nvinfo : EIATTR_REGCOUNT
	.align		4
        /*0000*/ 	.byte	0x04, 0x2f
        /*0002*/ 	.short	(.L_1 - .L_0)
	.align		4
.L_0:
        /*0004*/ 	.word	index@(triton_poi_fused_max_pool2d_with_indices_8)
        /*0008*/ 	.word	0x0000001a


	//----- nvinfo : EIATTR_MIN_STACK_SIZE
	.align		4
.L_1:
        /*000c*/ 	.byte	0x04, 0x12
        /*000e*/ 	.short	(.L_3 - .L_2)
	.align		4
.L_2:
        /*0010*/ 	.word	index@(triton_poi_fused_max_pool2d_with_indices_8)
        /*0014*/ 	.word	0x00000000


	//----- nvinfo : EIATTR_FRAME_SIZE
	.align		4
.L_3:
        /*0018*/ 	.byte	0x04, 0x11
        /*001a*/ 	.short	(.L_5 - .L_4)
	.align		4
.L_4:
        /*001c*/ 	.word	index@(triton_poi_fused_max_pool2d_with_indices_8)
        /*0020*/ 	.word	0x00000000


	//----- nvinfo : EIATTR_MIN_STACK_SIZE
	.align		4
.L_5:
        /*0024*/ 	.byte	0x04, 0x12
        /*0026*/ 	.short	(.L_7 - .L_6)
	.align		4
.L_6:
        /*0028*/ 	.word	index@(triton_poi_fused_max_pool2d_with_indices_8)
        /*002c*/ 	.word	0x00000000
.L_7:


//--------------------- .nv.info.triton_poi_fused_max_pool2d_with_indices_8 --------------------------
	.section	.nv.info.triton_poi_fused_max_pool2d_with_indices_8,"",@"SHT_CUDA_INFO"
	.sectionflags	@""
	.align	4


	//----- nvinfo : EIATTR_CUDA_API_VERSION
	.align		4
        /*0000*/ 	.byte	0x04, 0x37
        /*0002*/ 	.short	(.L_9 - .L_8)
.L_8:
        /*0004*/ 	.word	0x0000007c


	//----- nvinfo : EIATTR_KPARAM_INFO
	.align		4
.L_9:
        /*0008*/ 	.byte	0x04, 0x17
        /*000a*/ 	.short	(.L_11 - .L_10)
.L_10:
        /*000c*/ 	.word	0x00000000
        /*0010*/ 	.short	0x0003
        /*0012*/ 	.short	0x0018
        /*0014*/ 	.byte	0x00, 0xf0, 0x11, 0x00


	//----- nvinfo : EIATTR_KPARAM_INFO
	.align		4
.L_11:
        /*0018*/ 	.byte	0x04, 0x17
        /*001a*/ 	.short	(.L_13 - .L_12)
.L_12:
        /*001c*/ 	.word	0x00000000
        /*0020*/ 	.short	0x0002
        /*0022*/ 	.short	0x0010
        /*0024*/ 	.byte	0x00, 0xf4, 0x21, 0x00


	//----- nvinfo : EIATTR_KPARAM_INFO
	.align		4
.L_13:
        /*0028*/ 	.byte	0x04, 0x17
        /*002a*/ 	.short	(.L_15 - .L_14)
.L_14:
        /*002c*/ 	.word	0x00000000
        /*0030*/ 	.short	0x0001
        /*0032*/ 	.short	0x0008
        /*0034*/ 	.byte	0x00, 0xf4, 0x21, 0x00


	//----- nvinfo : EIATTR_KPARAM_INFO
	.align		4
.L_15:
        /*0038*/ 	.byte	0x04, 0x17
        /*003a*/ 	.short	(.L_17 - .L_16)
.L_16:
        /*003c*/ 	.word	0x00000000
        /*0040*/ 	.short	0x0000
        /*0042*/ 	.short	0x0000
        /*0044*/ 	.byte	0x00, 0xf4, 0x21, 0x00


	//----- nvinfo : EIATTR_SPARSE_MMA_MASK
	.align		4
.L_17:
        /*0048*/ 	.byte	0x03, 0x50
        /*004a*/ 	.short	0x0000


	//----- nvinfo : EIATTR_MAXREG_COUNT
	.align		4
        /*004c*/ 	.byte	0x03, 0x1b
        /*004e*/ 	.short	0x00ff


	//----- nvinfo : EIATTR_EXIT_INSTR_OFFSETS
	.align		4
        /*0050*/ 	.byte	0x04, 0x1c
        /*0052*/ 	.short	(.L_19 - .L_18)


	//   ....[0]....
.L_18:
        /*0054*/ 	.word	0x00000ad0


	//----- nvinfo : EIATTR_REQNTID
	.align		4
.L_19:
        /*0058*/ 	.byte	0x04, 0x10
        /*005a*/ 	.short	(.L_21 - .L_20)
.L_20:
        /*005c*/ 	.word	0x00000080
        /*0060*/ 	.word	0x00000001
        /*0064*/ 	.word	0x00000001


	//----- nvinfo : EIATTR_CBANK_PARAM_SIZE
	.align		4
.L_21:
        /*0068*/ 	.byte	0x03, 0x19
        /*006a*/ 	.short	0x001c


	//----- nvinfo : EIATTR_PARAM_CBANK
	.align		4
        /*006c*/ 	.byte	0x04, 0x0a
        /*006e*/ 	.short	(.L_23 - .L_22)
	.align		4
.L_22:
        /*0070*/ 	.word	index@(.nv.constant0.triton_poi_fused_max_pool2d_with_indices_8)
        /*0074*/ 	.short	0x0210
        /*0076*/ 	.short	0x001c


	//----- nvinfo : EIATTR_SW_WAR
	.align		4
.L_23:
        /*0078*/ 	.byte	0x04, 0x36
        /*007a*/ 	.short	(.L_25 - .L_24)
.L_24:
        /*007c*/ 	.word	0x00000008
.L_25:


//--------------------- .nv.callgraph             --------------------------
	.section	.nv.callgraph,"",@"SHT_CUDA_CALLGRAPH"
	.align	4
	.sectionentsize	8
	.align		4
        /*0000*/ 	.word	0x00000000
	.align		4
        /*0004*/ 	.word	0xffffffff
	.align		4
        /*0008*/ 	.word	0x00000000
	.align		4
        /*000c*/ 	.word	0xfffffffe
	.align		4
        /*0010*/ 	.word	0x00000000
	.align		4
        /*0014*/ 	.word	0xfffffffd
	.align		4
        /*0018*/ 	.word	0x00000000
	.align		4
        /*001c*/ 	.word	0xfffffffc


//--------------------- .text.triton_poi_fused_max_pool2d_with_indices_8 --------------------------
	.section	.text.triton_poi_fused_max_pool2d_with_indices_8,"ax",@progbits
	.align	128
        .global         triton_poi_fused_max_pool2d_with_indices_8
        .type           triton_poi_fused_max_pool2d_with_indices_8,@function
        .size           triton_poi_fused_max_pool2d_with_indices_8,(.L_x_1 - triton_poi_fused_max_pool2d_with_indices_8)
        .other          triton_poi_fused_max_pool2d_with_indices_8,@"STO_CUDA_ENTRY STV_DEFAULT"
triton_poi_fused_max_pool2d_with_indices_8:
.text.triton_poi_fused_max_pool2d_with_indices_8:
[----:B------:R-:W-:Y:S01]  /*0000*/  LDC R1, c[0x0][0x28] ;  /* 0x00000a00ff017b82 */ /* 0x000fe20000000800 */
[----:B------:R-:W1:Y:S01]  /*0010*/  S2R R0, SR_TID.X ;  /* 0x0000000000007919 */ /* 0x000e620000002100 */
[----:B------:R-:W-:Y:S01]  /*0020*/  ULDC.64 UR4, c[0x0][0x208] ;  /* 0x0000820000047ab9 */ /* 0x000fe20000000a00 */
[----:B------:R-:W2:Y:S01]  /*0030*/  S2R R5, SR_CTAID.X ;  /* 0x0000000000057919 */ /* 0x000ea20000002500 */
[----:B------:R-:W-:Y:S02]  /*0040*/  CS2R R12, SRZ ;  /* 0x00000000000c7805 */ /* 0x000fe4000001ff00 */
[----:B------:R-:W-:Y:S01]  /*0050*/  CS2R R14, SRZ ;  /* 0x00000000000e7805 */ /* 0x000fe2000001ff00 */
[----:B------:R-:W-:Y:S01]  /*0060*/  ULDC.64 UR6, c[0x0][0x220] ;  /* 0x0000880000067ab9 */ /* 0x000fe20000000a00 */
[----:B-1----:R-:W-:Y:S01]  /*0070*/  IMAD.SHL.U32 R0, R0, 0x2, RZ ;  /* 0x0000000200007824 */ /* 0x002fe200078e00ff */
[----:B--2---:R-:W-:-:S04]  /*0080*/  SHF.R.S32.HI R3, RZ, 0x17, R5 ;  /* 0x00000017ff037819 */ /* 0x004fc80000011405 */
[----:B------:R-:W-:Y:S02]  /*0090*/  LOP3.LUT R0, R0, 0xfe, RZ, 0xc0, !PT ;  /* 0x000000fe00007812 */ /* 0x000fe400078ec0ff */
[----:B------:R-:W-:-:S03]  /*00a0*/  SGXT R3, R3, 0x1 ;  /* 0x000000010303781a */ /* 0x000fc60000000200 */
[----:B------:R-:W-:-:S05]  /*00b0*/  IMAD R0, R5, 0x100, R0 ;  /* 0x0000010005007824 */ /* 0x000fca00078e0200 */
[CC--:B------:R-:W-:Y:S02]  /*00c0*/  LEA.HI R4, R3.reuse, R0.reuse, RZ, 0x6 ;  /* 0x0000000003047211 */ /* 0x0c0fe400078f30ff */
[----:B------:R-:W-:Y:S02]  /*00d0*/  LEA.HI R3, R3, R0, RZ, 0xa ;  /* 0x0000000003037211 */ /* 0x000fe400078f50ff */
[----:B------:R-:W-:Y:S02]  /*00e0*/  SHF.R.S32.HI R7, RZ, 0x6, R4 ;  /* 0x00000006ff077819 */ /* 0x000fe40000011404 */
[----:B------:R-:W-:Y:S02]  /*00f0*/  SHF.R.S32.HI R6, RZ, 0xa, R3 ;  /* 0x0000000aff067819 */ /* 0x000fe40000011403 */
[----:B------:R-:W-:Y:S01]  /*0100*/  LEA.HI R8, R7, R7, RZ, 0x4 ;  /* 0x0000000707087211 */ /* 0x000fe200078f20ff */
[----:B------:R-:W1:Y:S01]  /*0110*/  LDC.64 R2, c[0x0][0x210] ;  /* 0x00008400ff027b82 */ /* 0x000e620000000a00 */
[----:B------:R-:W-:-:S02]  /*0120*/  LEA.HI R9, R6, R6, RZ, 0x4 ;  /* 0x0000000606097211 */ /* 0x000fc400078f20ff */
[----:B------:R-:W-:Y:S02]  /*0130*/  LOP3.LUT R5, R4, 0xffffffc0, RZ, 0xc0, !PT ;  /* 0xffffffc004057812 */ /* 0x000fe400078ec0ff */
[----:B------:R-:W-:Y:S02]  /*0140*/  LOP3.LUT R4, R8, 0xfffffff0, RZ, 0xc0, !PT ;  /* 0xfffffff008047812 */ /* 0x000fe400078ec0ff */
[----:B------:R-:W-:Y:S01]  /*0150*/  LOP3.LUT R9, R9, 0xfffffff0, RZ, 0xc0, !PT ;  /* 0xfffffff009097812 */ /* 0x000fe200078ec0ff */
[----:B------:R-:W-:Y:S02]  /*0160*/  IMAD.IADD R5, R0, 0x1, -R5 ;  /* 0x0000000100057824 */ /* 0x000fe400078e0a05 */
[----:B------:R-:W-:Y:S02]  /*0170*/  IMAD.IADD R4, R7, 0x1, -R4 ;  /* 0x0000000107047824 */ /* 0x000fe400078e0a04 */
[C---:B------:R-:W-:Y:S01]  /*0180*/  IMAD.IADD R11, R6.reuse, 0x1, -R9 ;  /* 0x00000001060b7824 */ /* 0x040fe200078e0a09 */
[----:B------:R-:W-:Y:S01]  /*0190*/  CS2R R8, SRZ ;  /* 0x0000000000087805 */ /* 0x000fe2000001ff00 */
[----:B------:R-:W-:Y:S01]  /*01a0*/  IMAD R5, R6, 0x1000, R5 ;  /* 0x0000100006057824 */ /* 0x000fe200078e0205 */
[----:B------:R-:W-:-:S02]  /*01b0*/  ISETP.GT.AND P0, PT, R4, RZ, PT ;  /* 0x000000ff0400720c */ /* 0x000fc40003f04270 */
[----:B------:R-:W-:Y:S02]  /*01c0*/  CS2R R6, SRZ ;  /* 0x0000000000067805 */ /* 0x000fe4000001ff00 */
[C---:B------:R-:W-:Y:S01]  /*01d0*/  ISETP.GT.AND P1, PT, R11.reuse, RZ, PT ;  /* 0x000000ff0b00720c */ /* 0x040fe20003f24270 */
[C---:B------:R-:W-:Y:S01]  /*01e0*/  IMAD R5, R4.reuse, 0x80, R5 ;  /* 0x0000008004057824 */ /* 0x040fe200078e0205 */
[----:B------:R-:W-:Y:S02]  /*01f0*/  ISETP.GT.AND P2, PT, R11, RZ, P0 ;  /* 0x000000ff0b00720c */ /* 0x000fe40000744270 */
[----:B------:R-:W-:Y:S01]  /*0200*/  ISETP.GT.AND P1, PT, R4, -0x1, P1 ;  /* 0xffffffff0400780c */ /* 0x000fe20000f24270 */
[C---:B------:R-:W-:Y:S02]  /*0210*/  VIADD R17, R5.reuse, 0xfffff7c0 ;  /* 0xfffff7c005117836 */ /* 0x040fe40000000000 */
[----:B------:R-:W-:Y:S02]  /*0220*/  VIADD R19, R5, 0xfffff800 ;  /* 0xfffff80005137836 */ /* 0x000fe40000000000 */
[----:B-1----:R-:W-:-:S04]  /*0230*/  IMAD.WIDE R16, R17, 0x4, R2 ;  /* 0x0000000411107825 */ /* 0x002fc800078e0202 */
[--C-:B------:R-:W-:Y:S02]  /*0240*/  IMAD.WIDE R18, R19, 0x4, R2.reuse ;  /* 0x0000000413127825 */ /* 0x100fe400078e0202 */
[----:B------:R-:W2:Y:S02]  /*0250*/  @P2 LDG.E.64 R6, desc[UR4][R16.64] ;  /* 0x0000000410062981 */ /* 0x000ea4000c1e1b00 */
[----:B------:R-:W-:Y:S02]  /*0260*/  VIADD R21, R5, 0xfffff840 ;  /* 0xfffff84005157836 */ /* 0x000fe40000000000 */
[----:B------:R-:W3:Y:S01]  /*0270*/  @P1 LDG.E.64 R8, desc[UR4][R18.64] ;  /* 0x0000000412081981 */ /* 0x000ee2000c1e1b00 */
[----:B------:R-:W-:Y:S01]  /*0280*/  ISETP.GT.AND P0, PT, R11, -0x1, P0 ;  /* 0xffffffff0b00780c */ /* 0x000fe20000704270 */
[----:B------:R-:W-:-:S04]  /*0290*/  IMAD.WIDE R20, R21, 0x4, R2 ;  /* 0x0000000415147825 */ /* 0x000fc800078e0202 */
[----:B------:R-:W-:Y:S01]  /*02a0*/  VIADD R23, R5, 0xffffffc0 ;  /* 0xffffffc005177836 */ /* 0x000fe20000000000 */
[----:B------:R-:W4:Y:S03]  /*02b0*/  @P1 LDG.E.64 R12, desc[UR4][R20.64] ;  /* 0x00000004140c1981 */ /* 0x000f26000c1e1b00 */
[----:B------:R-:W-:-:S05]  /*02c0*/  IMAD.WIDE R22, R23, 0x4, R2 ;  /* 0x0000000417167825 */ /* 0x000fca00078e0202 */
[----:B------:R-:W5:Y:S01]  /*02d0*/  @P0 LDG.E.64 R14, desc[UR4][R22.64] ;  /* 0x00000004160e0981 */ /* 0x000f62000c1e1b00 */
[----:B------:R-:W-:Y:S02]  /*02e0*/  LOP3.LUT R4, R11, R4, RZ, 0xfc, !PT ;  /* 0x000000040b047212 */ /* 0x000fe400078efcff */
[----:B--2---:R-:W-:Y:S02]  /*02f0*/  SEL R17, R6, 0xff800000, P2 ;  /* 0xff80000006117807 */ /* 0x004fe40001000000 */
[----:B---3--:R-:W-:Y:S02]  /*0300*/  SEL R8, R8, 0xff800000, P1 ;  /* 0xff80000008087807 */ /* 0x008fe40000800000 */
[----:B------:R-:W-:Y:S02]  /*0310*/  SEL R18, R7, 0xff800000, P2 ;  /* 0xff80000007127807 */ /* 0x000fe40001000000 */
[----:B------:R-:W-:Y:S02]  /*0320*/  FSETP.GT.AND P4, PT, R8, R17, PT ;  /* 0x000000110800720b */ /* 0x000fe40003f84000 */
[----:B------:R-:W-:-:S04]  /*0330*/  SEL R9, R9, 0xff800000, P1 ;  /* 0xff80000009097807 */ /* 0x000fc80000800000 */
[----:B------:R-:W-:Y:S02]  /*0340*/  FSETP.GT.AND P6, PT, R9, R18, PT ;  /* 0x000000120900720b */ /* 0x000fe40003fc4000 */
[----:B------:R-:W-:Y:S02]  /*0350*/  FSETP.NAN.AND P2, PT, R8, R8, PT ;  /* 0x000000080800720b */ /* 0x000fe40003f48000 */
[----:B----4-:R-:W-:Y:S02]  /*0360*/  SEL R6, R13, 0xff800000, P1 ;  /* 0xff8000000d067807 */ /* 0x010fe40000800000 */
[----:B------:R-:W-:Y:S02]  /*0370*/  SEL R7, R12, 0xff800000, P1 ;  /* 0xff8000000c077807 */ /* 0x000fe40000800000 */
[----:B------:R-:W-:Y:S02]  /*0380*/  @!P4 SEL R8, R8, R17, P2 ;  /* 0x000000110808c207 */ /* 0x000fe40001000000 */
[----:B------:R-:W-:-:S02]  /*0390*/  FSETP.NAN.AND P2, PT, R6, R6, PT ;  /* 0x000000060600720b */ /* 0x000fc40003f48000 */
[----:B------:R-:W-:Y:S02]  /*03a0*/  FSETP.NAN.AND P1, PT, R9, R9, PT ;  /* 0x000000090900720b */ /* 0x000fe40003f28000 */
[----:B-----5:R-:W-:Y:S02]  /*03b0*/  SEL R15, R15, 0xff800000, P0 ;  /* 0xff8000000f0f7807 */ /* 0x020fe40000000000 */
[----:B------:R-:W-:Y:S02]  /*03c0*/  @!P6 SEL R9, R9, R18, P1 ;  /* 0x000000120909e207 */ /* 0x000fe40000800000 */
[----:B------:R-:W-:Y:S02]  /*03d0*/  P2R R16, PR, RZ, 0x10 ;  /* 0x00000010ff107803 */ /* 0x000fe40000000000 */
[----:B------:R-:W-:Y:S02]  /*03e0*/  FSETP.NAN.AND P1, PT, R15, R15, PT ;  /* 0x0000000f0f00720b */ /* 0x000fe40003f28000 */
[----:B------:R-:W-:-:S02]  /*03f0*/  FSETP.GEU.AND P4, PT, R9, R6, PT ;  /* 0x000000060900720b */ /* 0x000fc40003f8e000 */
[----:B------:R-:W-:Y:S02]  /*0400*/  FSETP.NAN.AND P5, PT, R7, R7, PT ;  /* 0x000000070700720b */ /* 0x000fe40003fa8000 */
[----:B------:R-:W-:Y:S02]  /*0410*/  @!P2 SEL R6, R6, R9, !P4 ;  /* 0x000000090606a207 */ /* 0x000fe40006000000 */
[----:B------:R-:W-:Y:S02]  /*0420*/  P2R R12, PR, RZ, 0x10 ;  /* 0x00000010ff0c7803 */ /* 0x000fe40000000000 */
[----:B------:R-:W-:Y:S02]  /*0430*/  FSETP.GEU.AND P4, PT, R6, R15, PT ;  /* 0x0000000f0600720b */ /* 0x000fe40003f8e000 */
[----:B------:R-:W-:Y:S02]  /*0440*/  SEL R14, R14, 0xff800000, P0 ;  /* 0xff8000000e0e7807 */ /* 0x000fe40000000000 */
[----:B------:R-:W-:-:S02]  /*0450*/  @!P1 SEL R15, R15, R6, !P4 ;  /* 0x000000060f0f9207 */ /* 0x000fc40006000000 */
[----:B------:R-:W-:Y:S02]  /*0460*/  FSETP.NAN.AND P1, PT, R14, R14, PT ;  /* 0x0000000e0e00720b */ /* 0x000fe40003f28000 */
[----:B------:R-:W-:-:S04]  /*0470*/  FSETP.GEU.AND P3, PT, R8, R7, PT ;  /* 0x000000070800720b */ /* 0x000fc80003f6e000 */
[----:B------:R-:W-:-:S04]  /*0480*/  @!P5 SEL R7, R7, R8, !P3 ;  /* 0x000000080707d207 */ /* 0x000fc80005800000 */
[----:B------:R-:W-:-:S04]  /*0490*/  FSETP.GEU.AND P2, PT, R7, R14, PT ;  /* 0x0000000e0700720b */ /* 0x000fc80003f4e000 */
[----:B------:R-:W-:Y:S02]  /*04a0*/  @!P1 SEL R14, R14, R7, !P2 ;  /* 0x000000070e0e9207 */ /* 0x000fe40005000000 */
[----:B------:R-:W-:Y:S02]  /*04b0*/  ISETP.GT.AND P1, PT, R4, -0x1, PT ;  /* 0xffffffff0400780c */ /* 0x000fe40003f24270 */
[----:B------:R-:W-:Y:S01]  /*04c0*/  CS2R R6, SRZ ;  /* 0x0000000000067805 */ /* 0x000fe2000001ff00 */
[----:B------:R-:W-:-:S10]  /*04d0*/  IMAD.WIDE R8, R5, 0x4, R2 ;  /* 0x0000000405087825 */ /* 0x000fd400078e0202 */
[----:B------:R1:W2:Y:S01]  /*04e0*/  @P1 LDG.E.64 R6, desc[UR4][R8.64] ;  /* 0x0000000408061981 */ /* 0x0002a2000c1e1b00 */
[----:B------:R-:W-:-:S04]  /*04f0*/  VIADD R13, R5, 0x40 ;  /* 0x00000040050d7836 */ /* 0x000fc80000000000 */
[----:B-1----:R-:W-:Y:S01]  /*0500*/  IMAD.WIDE R8, R13, 0x4, R2 ;  /* 0x000000040d087825 */ /* 0x002fe200078e0202 */
[----:B------:R-:W-:Y:S02]  /*0510*/  P2R R17, PR, RZ, 0x10 ;  /* 0x00000010ff117803 */ /* 0x000fe40000000000 */
[----:B--2---:R-:W-:Y:S02]  /*0520*/  SEL R11, R6, 0xff800000, P1 ;  /* 0xff800000060b7807 */ /* 0x004fe40000800000 */
[----:B------:R-:W-:Y:S02]  /*0530*/  SEL R4, R7, 0xff800000, P1 ;  /* 0xff80000007047807 */ /* 0x000fe40000800000 */
[----:B------:R-:W-:-:S06]  /*0540*/  CS2R R6, SRZ ;  /* 0x0000000000067805 */ /* 0x000fcc000001ff00 */
[----:B------:R-:W2:Y:S01]  /*0550*/  @P1 LDG.E.64 R6, desc[UR4][R8.64] ;  /* 0x0000000408061981 */ /* 0x000ea2000c1e1b00 */
[-C--:B------:R-:W-:Y:S02]  /*0560*/  FSETP.NAN.AND P5, PT, R11, R11.reuse, PT ;  /* 0x0000000b0b00720b */ /* 0x080fe40003fa8000 */
[----:B------:R-:W-:-:S11]  /*0570*/  FSETP.GEU.AND P4, PT, R14, R11, PT ;  /* 0x0000000b0e00720b */ /* 0x000fd60003f8e000 */
[----:B------:R-:W-:Y:S02]  /*0580*/  @!P5 SEL R11, R11, R14, !P4 ;  /* 0x0000000e0b0bd207 */ /* 0x000fe40006000000 */
[-C--:B------:R-:W-:Y:S02]  /*0590*/  FSETP.NAN.AND P5, PT, R4, R4.reuse, PT ;  /* 0x000000040400720b */ /* 0x080fe40003fa8000 */
[----:B------:R-:W-:Y:S02]  /*05a0*/  P2R R18, PR, RZ, 0x10 ;  /* 0x00000010ff127803 */ /* 0x000fe40000000000 */
[----:B------:R-:W-:Y:S02]  /*05b0*/  FSETP.GEU.AND P4, PT, R15, R4, PT ;  /* 0x000000040f00720b */ /* 0x000fe40003f8e000 */
[----:B------:R-:W-:-:S07]  /*05c0*/  P2R R10, PR, RZ, 0x40 ;  /* 0x00000040ff0a7803 */ /* 0x000fce0000000000 */
[----:B------:R-:W-:Y:S02]  /*05d0*/  @!P5 SEL R4, R4, R15, !P4 ;  /* 0x0000000f0404d207 */ /* 0x000fe40006000000 */
[----:B------:R-:W-:Y:S02]  /*05e0*/  P2R R14, PR, RZ, 0x10 ;  /* 0x00000010ff0e7803 */ /* 0x000fe40000000000 */
[----:B--2---:R-:W-:Y:S02]  /*05f0*/  SEL R15, R7, 0xff800000, P1 ;  /* 0xff800000070f7807 */ /* 0x004fe40000800000 */
[----:B------:R-:W-:Y:S02]  /*0600*/  SEL R13, R6, 0xff800000, P1 ;  /* 0xff800000060d7807 */ /* 0x000fe40000800000 */
[----:B------:R-:W-:Y:S02]  /*0610*/  FSETP.NAN.AND P6, PT, R15, R15, PT ;  /* 0x0000000f0f00720b */ /* 0x000fe40003fc8000 */
[----:B------:R-:W-:-:S02]  /*0620*/  FSETP.NAN.AND P4, PT, R13, R13, PT ;  /* 0x0000000d0d00720b */ /* 0x000fc40003f88000 */
[----:B------:R-:W-:-:S04]  /*0630*/  FSETP.GEU.AND P5, PT, R4, R15, PT ;  /* 0x0000000f0400720b */ /* 0x000fc80003fae000 */
[----:B------:R-:W-:Y:S01]  /*0640*/  P2R R9, PR, RZ, 0x20 ;  /* 0x00000020ff097803 */ /* 0x000fe20000000000 */
[----:B------:R-:W-:-:S04]  /*0650*/  VIADD R7, R5, 0x7c0 ;  /* 0x000007c005077836 */ /* 0x000fc80000000000 */
[----:B------:R-:W-:Y:S02]  /*0660*/  @!P6 SEL R15, R15, R4, !P5 ;  /* 0x000000040f0fe207 */ /* 0x000fe40006800000 */
[----:B------:R-:W-:Y:S02]  /*0670*/  ISETP.NE.AND P5, PT, R18, RZ, PT ;  /* 0x000000ff1200720c */ /* 0x000fe40003fa5270 */
[----:B------:R-:W-:Y:S02]  /*0680*/  FSETP.GEU.AND P6, PT, R11, R13, PT ;  /* 0x0000000d0b00720b */ /* 0x000fe40003fce000 */
[----:B------:R-:W-:Y:S02]  /*0690*/  P2R R18, PR, RZ, 0x20 ;  /* 0x00000020ff127803 */ /* 0x000fe40000000000 */
[----:B------:R-:W-:Y:S02]  /*06a0*/  @!P4 SEL R13, R13, R11, !P6 ;  /* 0x0000000b0d0dc207 */ /* 0x000fe40007000000 */
[----:B------:R-:W-:-:S02]  /*06b0*/  ISETP.NE.AND P5, PT, R17, RZ, PT ;  /* 0x000000ff1100720c */ /* 0x000fc40003fa5270 */
[----:B------:R-:W-:Y:S02]  /*06c0*/  ISETP.NE.AND P4, PT, R16, RZ, PT ;  /* 0x000000ff1000720c */ /* 0x000fe40003f85270 */
[----:B------:R-:W-:Y:S01]  /*06d0*/  CS2R R16, SRZ ;  /* 0x0000000000107805 */ /* 0x000fe2000001ff00 */
[----:B------:R-:W-:-:S05]  /*06e0*/  IMAD.WIDE R6, R7, 0x4, R2 ;  /* 0x0000000407067825 */ /* 0x000fca00078e0202 */
[----:B------:R1:W2:Y:S01]  /*06f0*/  @P0 LDG.E.64 R16, desc[UR4][R6.64] ;  /* 0x0000000406100981 */ /* 0x0002a2000c1e1b00 */
[----:B------:R-:W-:-:S04]  /*0700*/  SEL R11, RZ, 0x1, !P4 ;  /* 0x00000001ff0b7807 */ /* 0x000fc80006000000 */
[----:B------:R-:W-:Y:S02]  /*0710*/  SEL R11, R11, 0x2, P3 ;  /* 0x000000020b0b7807 */ /* 0x000fe40001800000 */
[----:B-1----:R-:W-:Y:S02]  /*0720*/  CS2R R6, SRZ ;  /* 0x0000000000067805 */ /* 0x002fe4000001ff00 */
[----:B--2---:R-:W-:Y:S02]  /*0730*/  SEL R4, R16, 0xff800000, P0 ;  /* 0xff80000010047807 */ /* 0x004fe40000000000 */
[----:B------:R-:W-:Y:S02]  /*0740*/  SEL R17, R17, 0xff800000, P0 ;  /* 0xff80000011117807 */ /* 0x000fe40000000000 */
[-C--:B------:R-:W-:Y:S02]  /*0750*/  FSETP.NAN.AND P0, PT, R4, R4.reuse, PT ;  /* 0x000000040400720b */ /* 0x080fe40003f08000 */
[----:B------:R-:W-:-:S11]  /*0760*/  FSETP.GEU.AND P4, PT, R13, R4, PT ;  /* 0x000000040d00720b */ /* 0x000fd60003f8e000 */
[----:B------:R-:W-:Y:S02]  /*0770*/  @!P0 SEL R4, R4, R13, !P4 ;  /* 0x0000000d04048207 */ /* 0x000fe40006000000 */
[----:B------:R-:W-:Y:S01]  /*0780*/  SEL R13, R11, 0x3, P2 ;  /* 0x000000030b0d7807 */ /* 0x000fe20001000000 */
[----:B------:R-:W-:Y:S01]  /*0790*/  VIADD R11, R5, 0x800 ;  /* 0x00000800050b7836 */ /* 0x000fe20000000000 */
[----:B------:R-:W-:-:S03]  /*07a0*/  ISETP.NE.AND P0, PT, R10, RZ, PT ;  /* 0x000000ff0a00720c */ /* 0x000fc60003f05270 */
[----:B------:R-:W-:-:S05]  /*07b0*/  IMAD.WIDE R10, R11, 0x4, R2 ;  /* 0x000000040b0a7825 */ /* 0x000fca00078e0202 */
[----:B------:R-:W2:Y:S01]  /*07c0*/  @P1 LDG.E.64 R6, desc[UR4][R10.64] ;  /* 0x000000040a061981 */ /* 0x000ea2000c1e1b00 */
[----:B------:R-:W-:Y:S02]  /*07d0*/  SEL R8, RZ, 0x1, !P0 ;  /* 0x00000001ff087807 */ /* 0x000fe40004000000 */
[-C--:B------:R-:W-:Y:S02]  /*07e0*/  FSETP.NAN.AND P0, PT, R17, R17.reuse, PT ;  /* 0x000000111100720b */ /* 0x080fe40003f08000 */
[----:B------:R-:W-:-:S11]  /*07f0*/  FSETP.GEU.AND P3, PT, R15, R17, PT ;  /* 0x000000110f00720b */ /* 0x000fd60003f6e000 */
[----:B------:R-:W-:Y:S02]  /*0800*/  @!P0 SEL R17, R17, R15, !P3 ;  /* 0x0000000f11118207 */ /* 0x000fe40005800000 */
[----:B------:R-:W-:-:S04]  /*0810*/  ISETP.NE.AND P0, PT, R12, RZ, PT ;  /* 0x000000ff0c00720c */ /* 0x000fc80003f05270 */
[----:B------:R-:W-:Y:S02]  /*0820*/  SEL R12, R8, 0x2, P0 ;  /* 0x00000002080c7807 */ /* 0x000fe40000000000 */
[----:B--2---:R-:W-:-:S04]  /*0830*/  SEL R8, R7, 0xff800000, P1 ;  /* 0xff80000007087807 */ /* 0x004fc80000800000 */
[-C--:B------:R-:W-:Y:S02]  /*0840*/  FSETP.NAN.AND P0, PT, R8, R8.reuse, PT ;  /* 0x000000080800720b */ /* 0x080fe40003f08000 */
[----:B------:R-:W-:Y:S02]  /*0850*/  SEL R7, R12, 0x3, P5 ;  /* 0x000000030c077807 */ /* 0x000fe40002800000 */
[----:B------:R-:W-:Y:S02]  /*0860*/  ISETP.NE.AND P5, PT, R18, RZ, PT ;  /* 0x000000ff1200720c */ /* 0x000fe40003fa5270 */
[----:B------:R-:W-:Y:S02]  /*0870*/  FSETP.GEU.AND P2, PT, R17, R8, PT ;  /* 0x000000081100720b */ /* 0x000fe40003f4e000 */
[----:B------:R-:W-:Y:S01]  /*0880*/  SEL R16, R13, 0x4, P5 ;  /* 0x000000040d107807 */ /* 0x000fe20002800000 */
[----:B------:R-:W-:-:S04]  /*0890*/  VIADD R13, R5, 0x840 ;  /* 0x00000840050d7836 */ /* 0x000fc80000000000 */
[----:B------:R-:W-:Y:S02]  /*08a0*/  @!P0 SEL R8, R8, R17, !P2 ;  /* 0x0000001108088207 */ /* 0x000fe40005000000 */
[----:B------:R-:W-:Y:S02]  /*08b0*/  ISETP.NE.AND P0, PT, R14, RZ, PT ;  /* 0x000000ff0e00720c */ /* 0x000fe40003f05270 */
[----:B------:R-:W-:Y:S01]  /*08c0*/  CS2R R14, SRZ ;  /* 0x00000000000e7805 */ /* 0x000fe2000001ff00 */
[----:B------:R-:W-:Y:S01]  /*08d0*/  IMAD.WIDE R12, R13, 0x4, R2 ;  /* 0x000000040d0c7825 */ /* 0x000fe200078e0202 */
[----:B------:R-:W-:Y:S01]  /*08e0*/  ISETP.NE.AND P5, PT, R9, RZ, PT ;  /* 0x000000ff0900720c */ /* 0x000fe20003fa5270 */
[----:B------:R-:W1:Y:S03]  /*08f0*/  LDC.64 R2, c[0x0][0x218] ;  /* 0x00008600ff027b82 */ /* 0x000e660000000a00 */
[----:B------:R-:W2:Y:S01]  /*0900*/  @P1 LDG.E.64 R14, desc[UR4][R12.64] ;  /* 0x000000040c0e1981 */ /* 0x000ea2000c1e1b00 */
[----:B------:R-:W-:-:S02]  /*0910*/  SEL R9, R6, 0xff800000, P1 ;  /* 0xff80000006097807 */ /* 0x000fc40000800000 */
[----:B------:R-:W-:Y:S02]  /*0920*/  SEL R7, R7, 0x4, P0 ;  /* 0x0000000407077807 */ /* 0x000fe40000000000 */
[-C--:B------:R-:W-:Y:S02]  /*0930*/  FSETP.NAN.AND P0, PT, R9, R9.reuse, PT ;  /* 0x000000090900720b */ /* 0x080fe40003f08000 */
[----:B------:R-:W-:Y:S02]  /*0940*/  SEL R16, R16, 0x5, P6 ;  /* 0x0000000510107807 */ /* 0x000fe40003000000 */
[----:B------:R-:W-:Y:S02]  /*0950*/  FSETP.GEU.AND P6, PT, R4, R9, PT ;  /* 0x000000090400720b */ /* 0x000fe40003fce000 */
[----:B------:R-:W-:Y:S02]  /*0960*/  SEL R7, R7, 0x5, P5 ;  /* 0x0000000507077807 */ /* 0x000fe40002800000 */
[----:B------:R-:W-:-:S05]  /*0970*/  SEL R16, R16, 0x6, P4 ;  /* 0x0000000610107807 */ /* 0x000fca0002000000 */
[----:B------:R-:W-:Y:S02]  /*0980*/  @!P0 SEL R9, R9, R4, !P6 ;  /* 0x0000000409098207 */ /* 0x000fe40007000000 */
[----:B------:R-:W-:Y:S02]  /*0990*/  SEL R7, R7, 0x6, P3 ;  /* 0x0000000607077807 */ /* 0x000fe40001800000 */
[----:B------:R-:W-:Y:S02]  /*09a0*/  SEL R16, R16, 0x7, P6 ;  /* 0x0000000710107807 */ /* 0x000fe40003000000 */
[----:B------:R-:W-:Y:S02]  /*09b0*/  SEL R7, R7, 0x7, P2 ;  /* 0x0000000707077807 */ /* 0x000fe40001000000 */
[----:B------:R-:W-:Y:S01]  /*09c0*/  IADD3 R6, P4, R0, UR6, RZ ;  /* 0x0000000600067c10 */ /* 0x000fe2000ff9e0ff */
[----:B-1----:R-:W-:Y:S01]  /*09d0*/  IMAD.WIDE R2, R0, 0x4, R2 ;  /* 0x0000000400027825 */ /* 0x002fe200078e0202 */
[----:B--2---:R-:W-:-:S02]  /*09e0*/  SEL R5, R15, 0xff800000, P1 ;  /* 0xff8000000f057807 */ /* 0x004fc40000800000 */
[----:B------:R-:W-:Y:S02]  /*09f0*/  SEL R4, R14, 0xff800000, P1 ;  /* 0xff8000000e047807 */ /* 0x000fe40000800000 */
[-C--:B------:R-:W-:Y:S02]  /*0a00*/  FSETP.NAN.AND P1, PT, R5, R5.reuse, PT ;  /* 0x000000050500720b */ /* 0x080fe40003f28000 */
[-C--:B------:R-:W-:Y:S02]  /*0a10*/  FSETP.NAN.AND P0, PT, R4, R4.reuse, PT ;  /* 0x000000040400720b */ /* 0x080fe40003f08000 */
[----:B------:R-:W-:Y:S02]  /*0a20*/  FSETP.GEU.AND P3, PT, R9, R4, PT ;  /* 0x000000040900720b */ /* 0x000fe40003f6e000 */
[----:B------:R-:W-:Y:S02]  /*0a30*/  FSETP.GEU.AND P2, PT, R8, R5, PT ;  /* 0x000000050800720b */ /* 0x000fe40003f4e000 */
[----:B------:R-:W-:-:S02]  /*0a40*/  SEL R16, R16, 0x8, P3 ;  /* 0x0000000810107807 */ /* 0x000fc40001800000 */
[----:B------:R-:W-:Y:S02]  /*0a50*/  SEL R10, R7, 0x8, P2 ;  /* 0x00000008070a7807 */ /* 0x000fe40001000000 */
[----:B------:R-:W-:Y:S02]  /*0a60*/  LOP3.LUT R11, R16, 0xff, RZ, 0xc0, !PT ;  /* 0x000000ff100b7812 */ /* 0x000fe400078ec0ff */
[----:B------:R-:W-:Y:S02]  /*0a70*/  @!P1 SEL R5, R5, R8, !P2 ;  /* 0x0000000805059207 */ /* 0x000fe40005000000 */
[----:B------:R-:W-:Y:S01]  /*0a80*/  @!P0 SEL R4, R4, R9, !P3 ;  /* 0x0000000904048207 */ /* 0x000fe20005800000 */
[----:B------:R-:W-:Y:S01]  /*0a90*/  IMAD R11, R10, 0x100, R11 ;  /* 0x000001000a0b7824 */ /* 0x000fe200078e020b */
[----:B------:R-:W-:-:S03]  /*0aa0*/  LEA.HI.X.SX32 R7, R0, UR7, 0x1, P4 ;  /* 0x0000000700077c11 */ /* 0x000fc6000a0f0eff */
[----:B------:R-:W-:Y:S04]  /*0ab0*/  STG.E.64 desc[UR4][R2.64], R4 ;  /* 0x0000000402007986 */ /* 0x000fe8000c101b04 */
[----:B------:R-:W-:Y:S01]  /*0ac0*/  STG.E.U16 desc[UR4][R6.64], R11 ;  /* 0x0000000b06007986 */ /* 0x000fe2000c101504 */
[----:B------:R-:W-:Y:S05]  /*0ad0*/  EXIT ;  /* 0x000000000000794d */ /* 0x000fea0003800000 */
.L_x_0:
[----:B------:R-:W-:-:S00]  /*0ae0*/  BRA `(.L_x_0) ;  /* 0xfffffffc00fc7947 */ /* 0x000fc0000383ffff */
[----:B------:R-:W-:-:S00]  /*0af0*/  NOP ;  /* 0x0000000000007918 */ /* 0x000fc00000000000 */
        /* <DEDUP_REMOVED lines=8> */
.L_x_1:


//--------------------- .nv.constant0.triton_poi_fused_max_pool2d_with_indices_8 --------------------------
	.section	.nv.constant0.triton_poi_fused_max_pool2d_with_indices_8,"a",@progbits
	.sectionflags	@""
	.align	4
.nv.constant0.triton_poi_fused_max_pool2d_with_indices_8:
	.zero		556
